//
// Generated by NVIDIA NVVM Compiler
//
// Compiler Build ID: CL-36424714
// Cuda compilation tools, release 13.0, V13.0.88
// Based on NVVM 20.0.0
//

.version 9.0
.target sm_100
.address_size 64

	// .globl	_Z6kernelPiS_
.extern .func  (.param .b32 func_retval0) vprintf
(
	.param .b64 vprintf_param_0,
	.param .b64 vprintf_param_1
)
;
.global .align 1 .b8 $str[4] = {37, 100, 10};

.visible .entry _Z6kernelPiS_(
	.param .u64 .ptr .align 1 _Z6kernelPiS__param_0,
	.param .u64 .ptr .align 1 _Z6kernelPiS__param_1
)
{
	.reg .pred 	%p<2>;
	.reg .b32 	%r<5>;
	.reg .b64 	%rd<5>;

	ld.param.u64 	%rd2, [_Z6kernelPiS__param_0];
	ld.param.u64 	%rd3, [_Z6kernelPiS__param_1];
	cvta.to.global.u64 	%rd1, %rd3;
$L__BB0_1:
	atom.relaxed.global.cas.b32 	%r1, [%rd1], 0, 1;
	setp.ne.s32 	%p1, %r1, 0;
	@%p1 bra 	$L__BB0_1;
	cvta.to.global.u64 	%rd4, %rd2;
	ld.global.u32 	%r2, [%rd4];
	add.s32 	%r3, %r2, 1;
	st.global.u32 	[%rd4], %r3;
	mov.b32 	%r4, 0;
	st.global.u32 	[%rd1], %r4;
	ret;

}
	// .globl	_Z5printPi
.visible .entry _Z5printPi(
	.param .u64 .ptr .align 1 _Z5printPi_param_0
)
{
	.local .align 8 .b8 	__local_depot1[8];
	.reg .b64 	%SP;
	.reg .b64 	%SPL;
	.reg .b32 	%r<4>;
	.reg .b64 	%rd<7>;

	mov.u64 	%SPL, __local_depot1;
	cvta.local.u64 	%SP, %SPL;
	ld.param.u64 	%rd1, [_Z5printPi_param_0];
	cvta.to.global.u64 	%rd2, %rd1;
	add.u64 	%rd3, %SP, 0;
	add.u64 	%rd4, %SPL, 0;
	ld.global.u32 	%r1, [%rd2];
	st.local.u32 	[%rd4], %r1;
	mov.u64 	%rd5, $str;
	cvta.global.u64 	%rd6, %rd5;
	{ // callseq 0, 0
	.param .b64 param0;
	st.param.b64 	[param0], %rd6;
	.param .b64 param1;
	st.param.b64 	[param1], %rd3;
	.param .b32 retval0;
	call.uni (retval0), 
	vprintf, 
	(
	param0, 
	param1
	);
	ld.param.b32 	%r2, [retval0];
	} // callseq 0
	ret;

}
	// .globl	_Z4initPiS_
.visible .entry _Z4initPiS_(
	.param .u64 .ptr .align 1 _Z4initPiS__param_0,
	.param .u64 .ptr .align 1 _Z4initPiS__param_1
)
{
	.local .align 8 .b8 	__local_depot2[8];
	.reg .b64 	%SP;
	.reg .b64 	%SPL;
	.reg .b32 	%r<5>;
	.reg .b64 	%rd<9>;

	mov.u64 	%SPL, __local_depot2;
	cvta.local.u64 	%SP, %SPL;
	ld.param.u64 	%rd1, [_Z4initPiS__param_0];
	ld.param.u64 	%rd2, [_Z4initPiS__param_1];
	cvta.to.global.u64 	%rd3, %rd2;
	cvta.to.global.u64 	%rd4, %rd1;
	add.u64 	%rd5, %SP, 0;
	add.u64 	%rd6, %SPL, 0;
	ld.global.u32 	%r1, [%rd4];
	st.local.u32 	[%rd6], %r1;
	mov.u64 	%rd7, $str;
	cvta.global.u64 	%rd8, %rd7;
	{ // callseq 1, 0
	.param .b64 param0;
	st.param.b64 	[param0], %rd8;
	.param .b64 param1;
	st.param.b64 	[param1], %rd5;
	.param .b32 retval0;
	call.uni (retval0), 
	vprintf, 
	(
	param0, 
	param1
	);
	ld.param.b32 	%r2, [retval0];
	} // callseq 1
	mov.b32 	%r4, 0;
	st.global.u32 	[%rd4], %r4;
	st.global.u32 	[%rd3], %r4;
	ret;

}


// ===== COMPILED SASS (sm_100) =====

	.target	sm_100

	.elftype	@"ET_EXEC"


//--------------------- .note.nv.tkinfo           --------------------------
	.section	.note.nv.tkinfo,"",@"SHT_NOTE"
	.sectionflags	@"SHF_NOTE_NV_TKINFO"
	.tkinfo
        /*0018*/ 	.word	0x00000002
        /*0030*/ 	.string	""
        /*0030*/ 	.string	"ptxas"
        /*0030*/ 	.string	"Cuda compilation tools, release 13.0, V13.0.88"
        /*0030*/ 	.string	"Build cuda_13.0.r13.0/compiler.36424714_0"
        /*0030*/ 	.string	"-arch sm_100 -m 64 "



//--------------------- .note.nv.cuinfo           --------------------------
	.section	.note.nv.cuinfo,"",@"SHT_NOTE"
	.sectionflags	@"SHF_NOTE_NV_CUINFO"
        /*0018*/ 	.short	0x0002
        /*001a*/ 	.short	0x0064
        /*001c*/ 	.short	0x0082
	.zero		2


//--------------------- .nv.info                  --------------------------
	.section	.nv.info,"",@"SHT_CUDA_INFO"
	.align	4


	//----- nvinfo : EIATTR_REGCOUNT
	.align		4
        /*0000*/ 	.byte	0x04, 0x2f
        /*0002*/ 	.short	(.L_2 - .L_1)
	.align		4
.L_1:
        /*0004*/ 	.word	index@(_Z6kernelPiS_)
        /*0008*/ 	.word	0x0000000a


	//----- nvinfo : EIATTR_FRAME_SIZE
	.align		4
.L_2:
        /*000c*/ 	.byte	0x04, 0x11
        /*000e*/ 	.short	(.L_4 - .L_3)
	.align		4
.L_3:
        /*0010*/ 	.word	index@(_Z6kernelPiS_)
        /*0014*/ 	.word	0x00000000


	//----- nvinfo : EIATTR_REGCOUNT
	.align		4
.L_4:
        /*0018*/ 	.byte	0x04, 0x2f
        /*001a*/ 	.short	(.L_6 - .L_5)
	.align		4
.L_5:
        /*001c*/ 	.word	index@(_Z5printPi)
        /*0020*/ 	.word	0x00000018


	//----- nvinfo : EIATTR_FRAME_SIZE
	.align		4
.L_6:
        /*0024*/ 	.byte	0x04, 0x11
        /*0026*/ 	.short	(.L_8 - .L_7)
	.align		4
.L_7:
        /*0028*/ 	.word	index@(_Z5printPi)
        /*002c*/ 	.word	0x00000008


	//----- nvinfo : EIATTR_REGCOUNT
	.align		4
.L_8:
        /*0030*/ 	.byte	0x04, 0x2f
        /*0032*/ 	.short	(.L_10 - .L_9)
	.align		4
.L_9:
        /*0034*/ 	.word	index@(_Z4initPiS_)
        /*0038*/ 	.word	0x00000018


	//----- nvinfo : EIATTR_FRAME_SIZE
	.align		4
.L_10:
        /*003c*/ 	.byte	0x04, 0x11
        /*003e*/ 	.short	(.L_12 - .L_11)
	.align		4
.L_11:
        /*0040*/ 	.word	index@(_Z4initPiS_)
        /*0044*/ 	.word	0x00000008


	//----- nvinfo : EIATTR_MIN_STACK_SIZE
	.align		4
.L_12:
        /*0048*/ 	.byte	0x04, 0x12
        /*004a*/ 	.short	(.L_14 - .L_13)
	.align		4
.L_13:
        /*004c*/ 	.word	index@(_Z4initPiS_)
        /*0050*/ 	.word	0x00000008


	//----- nvinfo : EIATTR_MIN_STACK_SIZE
	.align		4
.L_14:
        /*0054*/ 	.byte	0x04, 0x12
        /*0056*/ 	.short	(.L_16 - .L_15)
	.align		4
.L_15:
        /*0058*/ 	.word	index@(_Z5printPi)
        /*005c*/ 	.word	0x00000008


	//----- nvinfo : EIATTR_MIN_STACK_SIZE
	.align		4
.L_16:
        /*0060*/ 	.byte	0x04, 0x12
        /*0062*/ 	.short	(.L_18 - .L_17)
	.align		4
.L_17:
        /*0064*/ 	.word	index@(_Z6kernelPiS_)
        /*0068*/ 	.word	0x00000000
.L_18:


//--------------------- .nv.compat                --------------------------
	.section	.nv.compat,"",@"SHT_CUDA_COMPAT_INFO"
	.align	4
        /*0000*/ 	.byte	0x02, 0x09, 0x00, 0x00, 0x02, 0x02, 0x01, 0x00, 0x02, 0x05, 0x05, 0x00, 0x03, 0x07, 0x01, 0x01
        /*0010*/ 	.byte	0x02, 0x03, 0x00, 0x00, 0x02, 0x06, 0x01, 0x00, 0x04, 0x0b, 0x08, 0x00, 0x09, 0x00, 0x00, 0x00
        /*0020*/ 	.byte	0x00, 0x00, 0x00, 0x00


//--------------------- .nv.info._Z4initPiS_      --------------------------
	.section	.nv.info._Z4initPiS_,"",@"SHT_CUDA_INFO"
	.sectionflags	@""
	.align	4


	//----- nvinfo : EIATTR_CUDA_API_VERSION
	.align		4
        /*0000*/ 	.byte	0x04, 0x37
        /*0002*/ 	.short	(.L_20 - .L_19)
.L_19:
        /*0004*/ 	.word	0x00000082


	//----- nvinfo : EIATTR_KPARAM_INFO
	.align		4
.L_20:
        /*0008*/ 	.byte	0x04, 0x17
        /*000a*/ 	.short	(.L_22 - .L_21)
.L_21:
        /*000c*/ 	.word	0x00000000
        /*0010*/ 	.short	0x0001
        /*0012*/ 	.short	0x0008
        /*0014*/ 	.byte	0x00, 0xf5, 0x21, 0x00


	//----- nvinfo : EIATTR_KPARAM_INFO
	.align		4
.L_22:
        /*0018*/ 	.byte	0x04, 0x17
        /*001a*/ 	.short	(.L_24 - .L_23)
.L_23:
        /*001c*/ 	.word	0x00000000
        /*0020*/ 	.short	0x0000
        /*0022*/ 	.short	0x0000
        /*0024*/ 	.byte	0x00, 0xf5, 0x21, 0x00


	//----- nvinfo : EIATTR_SPARSE_MMA_MASK
	.align		4
.L_24:
        /*0028*/ 	.byte	0x03, 0x50
        /*002a*/ 	.short	0x0000


	//----- nvinfo : EIATTR_MAXREG_COUNT
	.align		4
        /*002c*/ 	.byte	0x03, 0x1b
        /*002e*/ 	.short	0x00ff


	//----- nvinfo : EIATTR_EXTERNS
	.align		4
        /*0030*/ 	.byte	0x04, 0x0f
        /*0032*/ 	.short	(.L_26 - .L_25)


	//   ....[0]....
	.align		4
.L_25:
        /*0034*/ 	.word	index@(vprintf)


	//----- nvinfo : EIATTR_MERCURY_ISA_VERSION
	.align		4
.L_26:
        /*0038*/ 	.byte	0x03, 0x5f
        /*003a*/ 	.short	0x0101


	//----- nvinfo : EIATTR_VRC_CTA_INIT_COUNT
	.align		4
        /*003c*/ 	.byte	0x02, 0x4a
	.zero		1
	.zero		1


	//----- nvinfo : EIATTR_SYSCALL_OFFSETS
	.align		4
        /*0040*/ 	.byte	0x04, 0x46
        /*0042*/ 	.short	(.L_28 - .L_27)


	//   ....[0]....
.L_27:
        /*0044*/ 	.word	0x00000100


	//----- nvinfo : EIATTR_EXIT_INSTR_OFFSETS
	.align		4
.L_28:
        /*0048*/ 	.byte	0x04, 0x1c
        /*004a*/ 	.short	(.L_30 - .L_29)


	//   ....[0]....
.L_29:
        /*004c*/ 	.word	0x00000150


	//----- nvinfo : EIATTR_CBANK_PARAM_SIZE
	.align		4
.L_30:
        /*0050*/ 	.byte	0x03, 0x19
        /*0052*/ 	.short	0x0010


	//----- nvinfo : EIATTR_PARAM_CBANK
	.align		4
        /*0054*/ 	.byte	0x04, 0x0a
        /*0056*/ 	.short	(.L_32 - .L_31)
	.align		4
.L_31:
        /*0058*/ 	.word	index@(.nv.constant0._Z4initPiS_)
        /*005c*/ 	.short	0x0380
        /*005e*/ 	.short	0x0010


	//----- nvinfo : EIATTR_SW_WAR
	.align		4
.L_32:
        /*0060*/ 	.byte	0x04, 0x36
        /*0062*/ 	.short	(.L_34 - .L_33)
.L_33:
        /*0064*/ 	.word	0x00000008
.L_34:


//--------------------- .nv.info._Z5printPi       --------------------------
	.section	.nv.info._Z5printPi,"",@"SHT_CUDA_INFO"
	.sectionflags	@""
	.align	4


	//----- nvinfo : EIATTR_CUDA_API_VERSION
	.align		4
        /*0000*/ 	.byte	0x04, 0x37
        /*0002*/ 	.short	(.L_36 - .L_35)
.L_35:
        /*0004*/ 	.word	0x00000082


	//----- nvinfo : EIATTR_KPARAM_INFO
	.align		4
.L_36:
        /*0008*/ 	.byte	0x04, 0x17
        /*000a*/ 	.short	(.L_38 - .L_37)
.L_37:
        /*000c*/ 	.word	0x00000000
        /*0010*/ 	.short	0x0000
        /*0012*/ 	.short	0x0000
        /*0014*/ 	.byte	0x00, 0xf5, 0x21, 0x00


	//----- nvinfo : EIATTR_SPARSE_MMA_MASK
	.align		4
.L_38:
        /*0018*/ 	.byte	0x03, 0x50
        /*001a*/ 	.short	0x0000


	//----- nvinfo : EIATTR_MAXREG_COUNT
	.align		4
        /*001c*/ 	.byte	0x03, 0x1b
        /*001e*/ 	.short	0x00ff


	//----- nvinfo : EIATTR_EXTERNS
	.align		4
        /*0020*/ 	.byte	0x04, 0x0f
        /*0022*/ 	.short	(.L_40 - .L_39)


	//   ....[0]....
	.align		4
.L_39:
        /*0024*/ 	.word	index@(vprintf)


	//----- nvinfo : EIATTR_MERCURY_ISA_VERSION
	.align		4
.L_40:
        /*0028*/ 	.byte	0x03, 0x5f
        /*002a*/ 	.short	0x0101


	//----- nvinfo : EIATTR_VRC_CTA_INIT_COUNT
	.align		4
        /*002c*/ 	.byte	0x02, 0x4a
	.zero		1
	.zero		1


	//----- nvinfo : EIATTR_SYSCALL_OFFSETS
	.align		4
        /*0030*/ 	.byte	0x04, 0x46
        /*0032*/ 	.short	(.L_42 - .L_41)


	//   ....[0]....
.L_41:
        /*0034*/ 	.word	0x00000100


	//----- nvinfo : EIATTR_EXIT_INSTR_OFFSETS
	.align		4
.L_42:
        /*0038*/ 	.byte	0x04, 0x1c
        /*003a*/ 	.short	(.L_44 - .L_43)


	//   ....[0]....
.L_43:
        /*003c*/ 	.word	0x00000110


	//----- nvinfo : EIATTR_CBANK_PARAM_SIZE
	.align		4
.L_44:
        /*0040*/ 	.byte	0x03, 0x19
        /*0042*/ 	.short	0x0008


	//----- nvinfo : EIATTR_PARAM_CBANK
	.align		4
        /*0044*/ 	.byte	0x04, 0x0a
        /*0046*/ 	.short	(.L_46 - .L_45)
	.align		4
.L_45:
        /*0048*/ 	.word	index@(.nv.constant0._Z5printPi)
        /*004c*/ 	.short	0x0380
        /*004e*/ 	.short	0x0008


	//----- nvinfo : EIATTR_SW_WAR
	.align		4
.L_46:
        /*0050*/ 	.byte	0x04, 0x36
        /*0052*/ 	.short	(.L_48 - .L_47)
.L_47:
        /*0054*/ 	.word	0x00000008
.L_48:


//--------------------- .nv.info._Z6kernelPiS_    --------------------------
	.section	.nv.info._Z6kernelPiS_,"",@"SHT_CUDA_INFO"
	.sectionflags	@""
	.align	4


	//----- nvinfo : EIATTR_CUDA_API_VERSION
	.align		4
        /*0000*/ 	.byte	0x04, 0x37
        /*0002*/ 	.short	(.L_50 - .L_49)
.L_49:
        /*0004*/ 	.word	0x00000082


	//----- nvinfo : EIATTR_KPARAM_INFO
	.align		4
.L_50:
        /*0008*/ 	.byte	0x04, 0x17
        /*000a*/ 	.short	(.L_52 - .L_51)
.L_51:
        /*000c*/ 	.word	0x00000000
        /*0010*/ 	.short	0x0001
        /*0012*/ 	.short	0x0008
        /*0014*/ 	.byte	0x00, 0xf5, 0x21, 0x00


	//----- nvinfo : EIATTR_KPARAM_INFO
	.align		4
.L_52:
        /*0018*/ 	.byte	0x04, 0x17
        /*001a*/ 	.short	(.L_54 - .L_53)
.L_53:
        /*001c*/ 	.word	0x00000000
        /*0020*/ 	.short	0x0000
        /*0022*/ 	.short	0x0000
        /*0024*/ 	.byte	0x00, 0xf5, 0x21, 0x00


	//----- nvinfo : EIATTR_SPARSE_MMA_MASK
	.align		4
.L_54:
        /*0028*/ 	.byte	0x03, 0x50
        /*002a*/ 	.short	0x0000


	//----- nvinfo : EIATTR_MAXREG_COUNT
	.align		4
        /*002c*/ 	.byte	0x03, 0x1b
        /*002e*/ 	.short	0x00ff


	//----- nvinfo : EIATTR_MERCURY_ISA_VERSION
	.align		4
        /*0030*/ 	.byte	0x03, 0x5f
        /*0032*/ 	.short	0x0101


	//----- nvinfo : EIATTR_VRC_CTA_INIT_COUNT
	.align		4
        /*0034*/ 	.byte	0x02, 0x4a
	.zero		1
	.zero		1


	//----- nvinfo : EIATTR_EXIT_INSTR_OFFSETS
	.align		4
        /*0038*/ 	.byte	0x04, 0x1c
        /*003a*/ 	.short	(.L_56 - .L_55)


	//   ....[0]....
.L_55:
        /*003c*/ 	.word	0x00000100


	//----- nvinfo : EIATTR_CRS_STACK_SIZE
	.align		4
.L_56:
        /*0040*/ 	.byte	0x04, 0x1e
        /*0042*/ 	.short	(.L_58 - .L_57)
.L_57:
        /*0044*/ 	.word	0x00000000


	//----- nvinfo : EIATTR_CBANK_PARAM_SIZE
	.align		4
.L_58:
        /*0048*/ 	.byte	0x03, 0x19
        /*004a*/ 	.short	0x0010


	//----- nvinfo : EIATTR_PARAM_CBANK
	.align		4
        /*004c*/ 	.byte	0x04, 0x0a
        /*004e*/ 	.short	(.L_60 - .L_59)
	.align		4
.L_59:
        /*0050*/ 	.word	index@(.nv.constant0._Z6kernelPiS_)
        /*0054*/ 	.short	0x0380
        /*0056*/ 	.short	0x0010


	//----- nvinfo : EIATTR_SW_WAR
	.align		4
.L_60:
        /*0058*/ 	.byte	0x04, 0x36
        /*005a*/ 	.short	(.L_62 - .L_61)
.L_61:
        /*005c*/ 	.word	0x00000008
.L_62:


//--------------------- .nv.callgraph             --------------------------
	.section	.nv.callgraph,"",@"SHT_CUDA_CALLGRAPH"
	.align	4
	.sectionentsize	8
	.align		4
        /*0000*/ 	.word	0x00000000
	.align		4
        /*0004*/ 	.word	0xffffffff
	.align		4
        /*0008*/ 	.word	index@(_Z4initPiS_)
	.align		4
        /*000c*/ 	.word	index@(vprintf)
	.align		4
        /*0010*/ 	.word	index@(_Z5printPi)
	.align		4
        /*0014*/ 	.word	index@(vprintf)
	.align		4
        /*0018*/ 	.word	0x00000000
	.align		4
        /*001c*/ 	.word	0xfffffffe
	.align		4
        /*0020*/ 	.word	0x00000000
	.align		4
        /*0024*/ 	.word	0xfffffffd
	.align		4
        /*0028*/ 	.word	0x00000000
	.align		4
        /*002c*/ 	.word	0xfffffffc


//--------------------- .nv.constant4             --------------------------
	.section	.nv.constant4,"a",@progbits
	.align	8
	.align		8
.nv.constant4:
        /*0000*/ 	.dword	vprintf
	.align		8
        /*0008*/ 	.dword	$str


//--------------------- .text._Z4initPiS_         --------------------------
	.section	.text._Z4initPiS_,"ax",@progbits
	.align	128
        .global         _Z4initPiS_
        .type           _Z4initPiS_,@function
        .size           _Z4initPiS_,(.L_x_7 - _Z4initPiS_)
        .other          _Z4initPiS_,@"STO_CUDA_ENTRY STV_DEFAULT"
_Z4initPiS_:
.text._Z4initPiS_:
[----:B------:R-:W0:Y:S08]  /*0000*/  LDC R1, c[0x0][0x37c] ;  /* 0x0000df00ff017b82 */ /* 0x000e300000000800 */
[----:B------:R-:W1:Y:S01]  /*0010*/  LDC.64 R2, c[0x0][0x380] ;  /* 0x0000e000ff027b82 */ /* 0x000e620000000a00 */
[----:B------:R-:W1:Y:S01]  /*0020*/  LDCU.64 UR36, c[0x0][0x358] ;  /* 0x00006b00ff2477ac */ /* 0x000e620008000a00 */
[----:B0-----:R-:W-:Y:S01]  /*0030*/  VIADD R1, R1, 0xfffffff8 ;  /* 0xfffffff801017836 */ /* 0x001fe20000000000 */
[----:B------:R-:W0:Y:S01]  /*0040*/  LDCU UR4, c[0x0][0x2f8] ;  /* 0x00005f00ff0477ac */ /* 0x000e220008000800 */
[----:B------:R-:W2:Y:S01]  /*0050*/  LDCU.64 UR6, c[0x4][0x8] ;  /* 0x01000100ff0677ac */ /* 0x000ea20008000a00 */
[----:B-1----:R-:W3:Y:S01]  /*0060*/  LDG.E R2, desc[UR36][R2.64] ;  /* 0x0000002402027981 */ /* 0x002ee2000c1e1900 */
[----:B------:R-:W-:Y:S01]  /*0070*/  MOV R0, 0x0 ;  /* 0x0000000000007802 */ /* 0x000fe20000000f00 */
[----:B------:R-:W1:Y:S01]  /*0080*/  LDCU UR5, c[0x0][0x2fc] ;  /* 0x00005f80ff0577ac */ /* 0x000e620008000800 */
[----:B0-----:R-:W-:Y:S01]  /*0090*/  IADD3 R6, P0, PT, R1, UR4, RZ ;  /* 0x0000000401067c10 */ /* 0x001fe2000ff1e0ff */
[----:B--2---:R-:W-:Y:S01]  /*00a0*/  IMAD.U32 R4, RZ, RZ, UR6 ;  /* 0x00000006ff047e24 */ /* 0x004fe2000f8e00ff */
[----:B------:R0:W2:Y:S01]  /*00b0*/  LDC.64 R8, c[0x4][R0] ;  /* 0x0100000000087b82 */ /* 0x0000a20000000a00 */
[----:B------:R-:W-:-:S02]  /*00c0*/  MOV R5, UR7 ;  /* 0x0000000700057c02 */ /* 0x000fc40008000f00 */
[----:B-1----:R-:W-:Y:S01]  /*00d0*/  IMAD.X R7, RZ, RZ, UR5, P0 ;  /* 0x00000005ff077e24 */ /* 0x002fe200080e06ff */
[----:B--23--:R0:W-:Y:S07]  /*00e0*/  STL [R1], R2 ;  /* 0x0000000201007387 */ /* 0x00c1ee0000100800 */
[----:B------:R-:W-:-:S07]  /*00f0*/  LEPC R20, `(.L_x_0) ;  /* 0x000000001014794e */ /* 0x000fce0000000000 */
[----:B0-----:R-:W-:Y:S05]  /*0100*/  CALL.ABS.NOINC R8 ;  /* 0x0000000008007343 */ /* 0x001fea0003c00000 */
.L_x_0:
[----:B------:R-:W0:Y:S08]  /*0110*/  LDC.64 R4, c[0x0][0x380] ;  /* 0x0000e000ff047b82 */ /* 0x000e300000000a00 */
[----:B------:R-:W1:Y:S01]  /*0120*/  LDC.64 R2, c[0x0][0x388] ;  /* 0x0000e200ff027b82 */ /* 0x000e620000000a00 */
[----:B0-----:R-:W-:Y:S04]  /*0130*/  STG.E desc[UR36][R4.64], RZ ;  /* 0x000000ff04007986 */ /* 0x001fe8000c101924 */
[----:B-1----:R-:W-:Y:S01]  /*0140*/  STG.E desc[UR36][R2.64], RZ ;  /* 0x000000ff02007986 */ /* 0x002fe2000c101924 */
[----:B------:R-:W-:Y:S05]  /*0150*/  EXIT ;  /* 0x000000000000794d */ /* 0x000fea0003800000 */
.L_x_1:
[----:B------:R-:W-:-:S00]  /*0160*/  BRA `(.L_x_1) ;  /* 0xfffffffc00fc7947 */ /* 0x000fc0000383ffff */
[----:B------:R-:W-:-:S00]  /*0170*/  NOP ;  /* 0x0000000000007918 */ /* 0x000fc00000000000 */
        /* <DEDUP_REMOVED lines=8> */
.L_x_7:


//--------------------- .text._Z5printPi          --------------------------
	.section	.text._Z5printPi,"ax",@progbits
	.align	128
        .global         _Z5printPi
        .type           _Z5printPi,@function
        .size           _Z5printPi,(.L_x_8 - _Z5printPi)
        .other          _Z5printPi,@"STO_CUDA_ENTRY STV_DEFAULT"
_Z5printPi:
.text._Z5printPi:
[----:B------:R-:W0:Y:S08]  /*0000*/  LDC R1, c[0x0][0x37c] ;  /* 0x0000df00ff017b82 */ /* 0x000e300000000800 */
[----:B------:R-:W1:Y:S01]  /*0010*/  LDC.64 R2, c[0x0][0x380] ;  /* 0x0000e000ff027b82 */ /* 0x000e620000000a00 */
[----:B------:R-:W1:Y:S01]  /*0020*/  LDCU.64 UR4, c[0x0][0x358] ;  /* 0x00006b00ff0477ac */ /* 0x000e620008000a00 */
[----:B0-----:R-:W-:Y:S01]  /*0030*/  VIADD R1, R1, 0xfffffff8 ;  /* 0xfffffff801017836 */ /* 0x001fe20000000000 */
[----:B------:R-:W0:Y:S01]  /*0040*/  LDCU.64 UR6, c[0x4][0x8] ;  /* 0x01000100ff0677ac */ /* 0x000e220008000a00 */
[----:B-1----:R-:W2:Y:S01]  /*0050*/  LDG.E R2, desc[UR4][R2.64] ;  /* 0x0000000402027981 */ /* 0x002ea2000c1e1900 */
[----:B------:R-:W-:Y:S01]  /*0060*/  MOV R0, 0x0 ;  /* 0x0000000000007802 */ /* 0x000fe20000000f00 */
[----:B------:R-:W1:Y:S01]  /*0070*/  LDCU UR4, c[0x0][0x2f8] ;  /* 0x00005f00ff0477ac */ /* 0x000e620008000800 */
[----:B0-----:R-:W-:Y:S01]  /*0080*/  IMAD.U32 R4, RZ, RZ, UR6 ;  /* 0x00000006ff047e24 */ /* 0x001fe2000f8e00ff */
[----:B------:R-:W-:Y:S01]  /*0090*/  MOV R5, UR7 ;  /* 0x0000000700057c02 */ /* 0x000fe20008000f00 */
[----:B------:R0:W3:Y:S01]  /*00a0*/  LDC.64 R8, c[0x4][R0] ;  /* 0x0100000000087b82 */ /* 0x0000e20000000a00 */
[----:B------:R-:W4:Y:S01]  /*00b0*/  LDCU UR5, c[0x0][0x2fc] ;  /* 0x00005f80ff0577ac */ /* 0x000f220008000800 */
[----:B-1----:R-:W-:-:S05]  /*00c0*/  IADD3 R6, P0, PT, R1, UR4, RZ ;  /* 0x0000000401067c10 */ /* 0x002fca000ff1e0ff */
[----:B----4-:R-:W-:Y:S01]  /*00d0*/  IMAD.X R7, RZ, RZ, UR5, P0 ;  /* 0x00000005ff077e24 */ /* 0x010fe200080e06ff */
[----:B--23--:R0:W-:Y:S07]  /*00e0*/  STL [R1], R2 ;  /* 0x0000000201007387 */ /* 0x00c1ee0000100800 */
[----:B------:R-:W-:-:S07]  /*00f0*/  LEPC R20, `(.L_x_2) ;  /* 0x000000001014794e */ /* 0x000fce0000000000 */
[----:B0-----:R-:W-:Y:S05]  /*0100*/  CALL.ABS.NOINC R8 ;  /* 0x0000000008007343 */ /* 0x001fea0003c00000 */
.L_x_2:
[----:B------:R-:W-:Y:S05]  /*0110*/  EXIT ;  /* 0x000000000000794d */ /* 0x000fea0003800000 */
.L_x_3:
        /* <DEDUP_REMOVED lines=14> */
.L_x_8:


//--------------------- .text._Z6kernelPiS_       --------------------------
	.section	.text._Z6kernelPiS_,"ax",@progbits
	.align	128
        .global         _Z6kernelPiS_
        .type           _Z6kernelPiS_,@function
        .size           _Z6kernelPiS_,(.L_x_9 - _Z6kernelPiS_)
        .other          _Z6kernelPiS_,@"STO_CUDA_ENTRY STV_DEFAULT"
_Z6kernelPiS_:
.text._Z6kernelPiS_:
[----:B------:R-:W-:Y:S08]  /*0000*/  LDC R1, c[0x0][0x37c] ;  /* 0x0000df00ff017b82 */ /* 0x000ff00000000800 */
[----:B------:R-:W0:Y:S01]  /*0010*/  LDC.64 R2, c[0x0][0x388] ;  /* 0x0000e200ff027b82 */ /* 0x000e220000000a00 */
[----:B------:R-:W-:Y:S01]  /*0020*/  BSSY B0, `(.L_x_4) ;  /* 0x0000008000007945 */ /* 0x000fe20003800000 */
[----:B------:R-:W-:Y:S01]  /*0030*/  IMAD.MOV.U32 R5, RZ, RZ, 0x1 ;  /* 0x00000001ff057424 */ /* 0x000fe200078e00ff */
[----:B------:R-:W1:Y:S06]  /*0040*/  LDCU.64 UR4, c[0x0][0x358] ;  /* 0x00006b00ff0477ac */ /* 0x000e6c0008000a00 */
.L_x_5:
[----:B------:R-:W-:Y:S01]  /*0050*/  HFMA2 R4, -RZ, RZ, 0, 0 ;  /* 0x00000000ff047431 */ /* 0x000fe200000001ff */
[----:B------:R-:W-:Y:S05]  /*0060*/  YIELD ;  /* 0x0000000000007946 */ /* 0x000fea0003800000 */
[----:B0-----:R-:W2:Y:S02]  /*0070*/  ATOMG.E.CAS.STRONG.GPU PT, R0, [R2], R4, R5 ;  /* 0x00000004020073a9 */ /* 0x001ea400001ee105 */
[----:B--2---:R-:W-:-:S13]  /*0080*/  ISETP.NE.AND P0, PT, R0, RZ, PT ;  /* 0x000000ff0000720c */ /* 0x004fda0003f05270 */
[----:B------:R-:W-:Y:S05]  /*0090*/  @P0 BRA `(.L_x_5) ;  /* 0xfffffffc00ec0947 */ /* 0x000fea000383ffff */
[----:B-1----:R-:W-:Y:S05]  /*00a0*/  BSYNC B0 ;  /* 0x0000000000007941 */ /* 0x002fea0003800000 */
.L_x_4:
[----:B------:R-:W0:Y:S02]  /*00b0*/  LDC.64 R4, c[0x0][0x380] ;  /* 0x0000e000ff047b82 */ /* 0x000e240000000a00 */
[----:B0-----:R-:W2:Y:S02]  /*00c0*/  LDG.E R0, desc[UR4][R4.64] ;  /* 0x0000000404007981 */ /* 0x001ea4000c1e1900 */
[----:B--2---:R-:W-:-:S05]  /*00d0*/  VIADD R7, R0, 0x1 ;  /* 0x0000000100077836 */ /* 0x004fca0000000000 */
[----:B------:R-:W-:Y:S04]  /*00e0*/  STG.E desc[UR4][R4.64], R7 ;  /* 0x0000000704007986 */ /* 0x000fe8000c101904 */
[----:B------:R-:W-:Y:S01]  /*00f0*/  STG.E desc[UR4][R2.64], RZ ;  /* 0x000000ff02007986 */ /* 0x000fe2000c101904 */
[----:B------:R-:W-:Y:S05]  /*0100*/  EXIT ;  /* 0x000000000000794d */ /* 0x000fea0003800000 */
.L_x_6:
        /* <DEDUP_REMOVED lines=15> */
.L_x_9:


//--------------------- .nv.global.init           --------------------------
	.section	.nv.global.init,"aw",@progbits
.nv.global.init:
	.type		$str,@object
	.size		$str,(.L_0 - $str)
$str:
        /*0000*/ 	.byte	0x25, 0x64, 0x0a, 0x00
.L_0:


//--------------------- .nv.shared.reserved.0     --------------------------
	.section	.nv.shared.reserved.0,"aw",@nobits
	.weak		__nv_reservedSMEM_offset_0_alias
	.size		__nv_reservedSMEM_offset_0_alias, 0, 64
	.other		__nv_reservedSMEM_offset_0_alias,@"STO_CUDA_RESERVED_SHARED STV_DEFAULT"
__nv_reservedSMEM_offset_0_alias:
	.zero		0
	.zero		64


//--------------------- .nv.constant0._Z4initPiS_ --------------------------
	.section	.nv.constant0._Z4initPiS_,"a",@progbits
	.sectionflags	@""
	.align	4
.nv.constant0._Z4initPiS_:
	.zero		912


//--------------------- .nv.constant0._Z5printPi  --------------------------
	.section	.nv.constant0._Z5printPi,"a",@progbits
	.sectionflags	@""
	.align	4
.nv.constant0._Z5printPi:
	.zero		904


//--------------------- .nv.constant0._Z6kernelPiS_ --------------------------
	.section	.nv.constant0._Z6kernelPiS_,"a",@progbits
	.sectionflags	@""
	.align	4
.nv.constant0._Z6kernelPiS_:
	.zero		912


//--------------------- SYMBOLS --------------------------

	.type		.nv.reservedSmem.offset0,@object
	.size		.nv.reservedSmem.offset0,0x4
	.type		vprintf,@function
